//
// Generated by NVIDIA NVVM Compiler
//
// Compiler Build ID: CL-36424714
// Cuda compilation tools, release 13.0, V13.0.88
// Based on NVVM 20.0.0
//

.version 9.0
.target sm_100
.address_size 64

	// .globl	_Z10runGPULoopv
.extern .func  (.param .b32 func_retval0) vprintf
(
	.param .b64 vprintf_param_0,
	.param .b64 vprintf_param_1
)
;
.global .align 1 .b8 $str[22] = {80, 101, 114, 102, 111, 114, 109, 32, 71, 80, 85, 32, 99, 111, 100, 101, 32, 46, 46, 46, 10};
.global .align 1 .b8 $str$1[17] = {126, 62, 32, 105, 116, 101, 114, 97, 116, 105, 111, 110, 32, 37, 100, 10};

.visible .entry _Z10runGPULoopv()
{
	.local .align 8 .b8 	__local_depot0[8];
	.reg .b64 	%SP;
	.reg .b64 	%SPL;
	.reg .b32 	%r<6>;
	.reg .b64 	%rd<7>;

	mov.u64 	%SPL, __local_depot0;
	cvta.local.u64 	%SP, %SPL;
	add.u64 	%rd1, %SP, 0;
	add.u64 	%rd2, %SPL, 0;
	mov.u64 	%rd3, $str;
	cvta.global.u64 	%rd4, %rd3;
	{ // callseq 0, 0
	.param .b64 param0;
	st.param.b64 	[param0], %rd4;
	.param .b64 param1;
	st.param.b64 	[param1], 0;
	.param .b32 retval0;
	call.uni (retval0), 
	vprintf, 
	(
	param0, 
	param1
	);
	ld.param.b32 	%r1, [retval0];
	} // callseq 0
	mov.u32 	%r3, %tid.x;
	st.local.u32 	[%rd2], %r3;
	mov.u64 	%rd5, $str$1;
	cvta.global.u64 	%rd6, %rd5;
	{ // callseq 1, 0
	.param .b64 param0;
	st.param.b64 	[param0], %rd6;
	.param .b64 param1;
	st.param.b64 	[param1], %rd1;
	.param .b32 retval0;
	call.uni (retval0), 
	vprintf, 
	(
	param0, 
	param1
	);
	ld.param.b32 	%r4, [retval0];
	} // callseq 1
	ret;

}


// ===== COMPILED SASS (sm_100) =====

	.target	sm_100

	.elftype	@"ET_EXEC"


//--------------------- .note.nv.tkinfo           --------------------------
	.section	.note.nv.tkinfo,"",@"SHT_NOTE"
	.sectionflags	@"SHF_NOTE_NV_TKINFO"
	.tkinfo
        /*0018*/ 	.word	0x00000002
        /*0030*/ 	.string	""
        /*0030*/ 	.string	"ptxas"
        /*0030*/ 	.string	"Cuda compilation tools, release 13.0, V13.0.88"
        /*0030*/ 	.string	"Build cuda_13.0.r13.0/compiler.36424714_0"
        /*0030*/ 	.string	"-arch sm_100 -m 64 "



//--------------------- .note.nv.cuinfo           --------------------------
	.section	.note.nv.cuinfo,"",@"SHT_NOTE"
	.sectionflags	@"SHF_NOTE_NV_CUINFO"
        /*0018*/ 	.short	0x0002
        /*001a*/ 	.short	0x0064
        /*001c*/ 	.short	0x0082
	.zero		2


//--------------------- .nv.info                  --------------------------
	.section	.nv.info,"",@"SHT_CUDA_INFO"
	.align	4


	//----- nvinfo : EIATTR_REGCOUNT
	.align		4
        /*0000*/ 	.byte	0x04, 0x2f
        /*0002*/ 	.short	(.L_3 - .L_2)
	.align		4
.L_2:
        /*0004*/ 	.word	index@(_Z10runGPULoopv)
        /*0008*/ 	.word	0x00000018


	//----- nvinfo : EIATTR_FRAME_SIZE
	.align		4
.L_3:
        /*000c*/ 	.byte	0x04, 0x11
        /*000e*/ 	.short	(.L_5 - .L_4)
	.align		4
.L_4:
        /*0010*/ 	.word	index@(_Z10runGPULoopv)
        /*0014*/ 	.word	0x00000008


	//----- nvinfo : EIATTR_MIN_STACK_SIZE
	.align		4
.L_5:
        /*0018*/ 	.byte	0x04, 0x12
        /*001a*/ 	.short	(.L_7 - .L_6)
	.align		4
.L_6:
        /*001c*/ 	.word	index@(_Z10runGPULoopv)
        /*0020*/ 	.word	0x00000008
.L_7:


//--------------------- .nv.compat                --------------------------
	.section	.nv.compat,"",@"SHT_CUDA_COMPAT_INFO"
	.align	4
        /*0000*/ 	.byte	0x02, 0x09, 0x00, 0x00, 0x02, 0x02, 0x01, 0x00, 0x02, 0x05, 0x05, 0x00, 0x03, 0x07, 0x01, 0x01
        /*0010*/ 	.byte	0x02, 0x03, 0x00, 0x00, 0x02, 0x06, 0x01, 0x00, 0x04, 0x0b, 0x08, 0x00, 0x09, 0x00, 0x00, 0x00
        /*0020*/ 	.byte	0x00, 0x00, 0x00, 0x00


//--------------------- .nv.info._Z10runGPULoopv  --------------------------
	.section	.nv.info._Z10runGPULoopv,"",@"SHT_CUDA_INFO"
	.sectionflags	@""
	.align	4


	//----- nvinfo : EIATTR_CUDA_API_VERSION
	.align		4
        /*0000*/ 	.byte	0x04, 0x37
        /*0002*/ 	.short	(.L_9 - .L_8)
.L_8:
        /*0004*/ 	.word	0x00000082


	//----- nvinfo : EIATTR_SPARSE_MMA_MASK
	.align		4
.L_9:
        /*0008*/ 	.byte	0x03, 0x50
        /*000a*/ 	.short	0x0000


	//----- nvinfo : EIATTR_MAXREG_COUNT
	.align		4
        /*000c*/ 	.byte	0x03, 0x1b
        /*000e*/ 	.short	0x00ff


	//----- nvinfo : EIATTR_EXTERNS
	.align		4
        /*0010*/ 	.byte	0x04, 0x0f
        /*0012*/ 	.short	(.L_11 - .L_10)


	//   ....[0]....
	.align		4
.L_10:
        /*0014*/ 	.word	index@(vprintf)


	//----- nvinfo : EIATTR_MERCURY_ISA_VERSION
	.align		4
.L_11:
        /*0018*/ 	.byte	0x03, 0x5f
        /*001a*/ 	.short	0x0101


	//----- nvinfo : EIATTR_VRC_CTA_INIT_COUNT
	.align		4
        /*001c*/ 	.byte	0x02, 0x4a
	.zero		1
	.zero		1


	//----- nvinfo : EIATTR_SYSCALL_OFFSETS
	.align		4
        /*0020*/ 	.byte	0x04, 0x46
        /*0022*/ 	.short	(.L_13 - .L_12)


	//   ....[0]....
.L_12:
        /*0024*/ 	.word	0x000000d0


	//   ....[1]....
        /*0028*/ 	.word	0x00000170


	//----- nvinfo : EIATTR_EXIT_INSTR_OFFSETS
	.align		4
.L_13:
        /*002c*/ 	.byte	0x04, 0x1c
        /*002e*/ 	.short	(.L_15 - .L_14)


	//   ....[0]....
.L_14:
        /*0030*/ 	.word	0x00000180


	//----- nvinfo : EIATTR_SW_WAR
	.align		4
.L_15:
        /*0034*/ 	.byte	0x04, 0x36
        /*0036*/ 	.short	(.L_17 - .L_16)
.L_16:
        /*0038*/ 	.word	0x00000008
.L_17:


//--------------------- .nv.callgraph             --------------------------
	.section	.nv.callgraph,"",@"SHT_CUDA_CALLGRAPH"
	.align	4
	.sectionentsize	8
	.align		4
        /*0000*/ 	.word	0x00000000
	.align		4
        /*0004*/ 	.word	0xffffffff
	.align		4
        /*0008*/ 	.word	index@(_Z10runGPULoopv)
	.align		4
        /*000c*/ 	.word	index@(vprintf)
	.align		4
        /*0010*/ 	.word	0x00000000
	.align		4
        /*0014*/ 	.word	0xfffffffe
	.align		4
        /*0018*/ 	.word	0x00000000
	.align		4
        /*001c*/ 	.word	0xfffffffd
	.align		4
        /*0020*/ 	.word	0x00000000
	.align		4
        /*0024*/ 	.word	0xfffffffc


//--------------------- .nv.constant4             --------------------------
	.section	.nv.constant4,"a",@progbits
	.align	8
	.align		8
.nv.constant4:
        /*0000*/ 	.dword	vprintf
	.align		8
        /*0008*/ 	.dword	$str
	.align		8
        /*0010*/ 	.dword	$str$1


//--------------------- .text._Z10runGPULoopv     --------------------------
	.section	.text._Z10runGPULoopv,"ax",@progbits
	.align	128
        .global         _Z10runGPULoopv
        .type           _Z10runGPULoopv,@function
        .size           _Z10runGPULoopv,(.L_x_3 - _Z10runGPULoopv)
        .other          _Z10runGPULoopv,@"STO_CUDA_ENTRY STV_DEFAULT"
_Z10runGPULoopv:
.text._Z10runGPULoopv:
[----:B------:R-:W0:Y:S01]  /*0000*/  LDC R1, c[0x0][0x37c] ;  /* 0x0000df00ff017b82 */ /* 0x000e220000000800 */
[----:B------:R-:W-:Y:S01]  /*0010*/  MOV R2, 0x0 ;  /* 0x0000000000027802 */ /* 0x000fe20000000f00 */
[----:B------:R-:W1:Y:S01]  /*0020*/  LDCU UR4, c[0x0][0x2f8] ;  /* 0x00005f00ff0477ac */ /* 0x000e620008000800 */
[----:B0-----:R-:W-:Y:S01]  /*0030*/  VIADD R1, R1, 0xfffffff8 ;  /* 0xfffffff801017836 */ /* 0x001fe20000000000 */
[----:B------:R-:W-:-:S04]  /*0040*/  CS2R R6, SRZ ;  /* 0x0000000000067805 */ /* 0x000fc8000001ff00 */
[----:B------:R0:W2:Y:S01]  /*0050*/  LDC.64 R8, c[0x4][R2] ;  /* 0x0100000002087b82 */ /* 0x0000a20000000a00 */
[----:B------:R-:W3:Y:S01]  /*0060*/  LDCU.64 UR6, c[0x4][0x8] ;  /* 0x01000100ff0677ac */ /* 0x000ee20008000a00 */
[----:B------:R-:W4:Y:S01]  /*0070*/  LDCU UR5, c[0x0][0x2fc] ;  /* 0x00005f80ff0577ac */ /* 0x000f220008000800 */
[----:B-1----:R-:W-:Y:S01]  /*0080*/  IADD3 R16, P0, PT, R1, UR4, RZ ;  /* 0x0000000401107c10 */ /* 0x002fe2000ff1e0ff */
[----:B---3--:R-:W-:Y:S01]  /*0090*/  IMAD.U32 R4, RZ, RZ, UR6 ;  /* 0x00000006ff047e24 */ /* 0x008fe2000f8e00ff */
[----:B------:R-:W-:-:S03]  /*00a0*/  MOV R5, UR7 ;  /* 0x0000000700057c02 */ /* 0x000fc60008000f00 */
[----:B0---4-:R-:W-:-:S08]  /*00b0*/  IMAD.X R17, RZ, RZ, UR5, P0 ;  /* 0x00000005ff117e24 */ /* 0x011fd000080e06ff */
[----:B------:R-:W-:-:S07]  /*00c0*/  LEPC R20, `(.L_x_0) ;  /* 0x000000001014794e */ /* 0x000fce0000000000 */
[----:B--2---:R-:W-:Y:S05]  /*00d0*/  CALL.ABS.NOINC R8 ;  /* 0x0000000008007343 */ /* 0x004fea0003c00000 */
.L_x_0:
[----:B------:R-:W0:Y:S01]  /*00e0*/  S2R R0, SR_TID.X ;  /* 0x0000000000007919 */ /* 0x000e220000002100 */
[----:B------:R-:W1:Y:S01]  /*00f0*/  LDC.64 R2, c[0x4][R2] ;  /* 0x0100000002027b82 */ /* 0x000e620000000a00 */
[----:B------:R-:W2:Y:S01]  /*0100*/  LDCU.64 UR4, c[0x4][0x10] ;  /* 0x01000200ff0477ac */ /* 0x000ea20008000a00 */
[----:B------:R-:W-:Y:S01]  /*0110*/  IMAD.MOV.U32 R6, RZ, RZ, R16 ;  /* 0x000000ffff067224 */ /* 0x000fe200078e0010 */
[----:B------:R-:W-:Y:S01]  /*0120*/  MOV R7, R17 ;  /* 0x0000001100077202 */ /* 0x000fe20000000f00 */
[----:B--2---:R-:W-:Y:S01]  /*0130*/  IMAD.U32 R4, RZ, RZ, UR4 ;  /* 0x00000004ff047e24 */ /* 0x004fe2000f8e00ff */
[----:B------:R-:W-:Y:S01]  /*0140*/  MOV R5, UR5 ;  /* 0x0000000500057c02 */ /* 0x000fe20008000f00 */
[----:B0-----:R0:W-:Y:S06]  /*0150*/  STL [R1], R0 ;  /* 0x0000000001007387 */ /* 0x0011ec0000100800 */
[----:B------:R-:W-:-:S07]  /*0160*/  LEPC R20, `(.L_x_1) ;  /* 0x000000001014794e */ /* 0x000fce0000000000 */
[----:B01----:R-:W-:Y:S05]  /*0170*/  CALL.ABS.NOINC R2 ;  /* 0x0000000002007343 */ /* 0x003fea0003c00000 */
.L_x_1:
[----:B------:R-:W-:Y:S05]  /*0180*/  EXIT ;  /* 0x000000000000794d */ /* 0x000fea0003800000 */
.L_x_2:
[----:B------:R-:W-:-:S00]  /*0190*/  BRA `(.L_x_2) ;  /* 0xfffffffc00fc7947 */ /* 0x000fc0000383ffff */
[----:B------:R-:W-:-:S00]  /*01a0*/  NOP ;  /* 0x0000000000007918 */ /* 0x000fc00000000000 */
        /* <DEDUP_REMOVED lines=13> */
.L_x_3:


//--------------------- .nv.global.init           --------------------------
	.section	.nv.global.init,"aw",@progbits
.nv.global.init:
	.type		$str$1,@object
	.size		$str$1,($str - $str$1)
$str$1:
        /*0000*/ 	.byte	0x7e, 0x3e, 0x20, 0x69, 0x74, 0x65, 0x72, 0x61, 0x74, 0x69, 0x6f, 0x6e, 0x20, 0x25, 0x64, 0x0a
        /*0010*/ 	.byte	0x00
	.type		$str,@object
	.size		$str,(.L_0 - $str)
$str:
        /*0011*/ 	.byte	0x50, 0x65, 0x72, 0x66, 0x6f, 0x72, 0x6d, 0x20, 0x47, 0x50, 0x55, 0x20, 0x63, 0x6f, 0x64, 0x65
        /*0021*/ 	.byte	0x20, 0x2e, 0x2e, 0x2e, 0x0a, 0x00
.L_0:


//--------------------- .nv.shared.reserved.0     --------------------------
	.section	.nv.shared.reserved.0,"aw",@nobits
	.weak		__nv_reservedSMEM_offset_0_alias
	.size		__nv_reservedSMEM_offset_0_alias, 0, 64
	.other		__nv_reservedSMEM_offset_0_alias,@"STO_CUDA_RESERVED_SHARED STV_DEFAULT"
__nv_reservedSMEM_offset_0_alias:
	.zero		0
	.zero		64


//--------------------- .nv.constant0._Z10runGPULoopv --------------------------
	.section	.nv.constant0._Z10runGPULoopv,"a",@progbits
	.sectionflags	@""
	.align	4
.nv.constant0._Z10runGPULoopv:
	.zero		896


//--------------------- SYMBOLS --------------------------

	.type		.nv.reservedSmem.offset0,@object
	.size		.nv.reservedSmem.offset0,0x4
	.type		vprintf,@function
